//
// Generated by NVIDIA NVVM Compiler
//
// Compiler Build ID: CL-36424714
// Cuda compilation tools, release 13.0, V13.0.88
// Based on NVVM 20.0.0
//

.version 9.0
.target sm_100
.address_size 64

	// .globl	_Z16_AFFINE_KERNEL_0PiiS_iiii

.visible .entry _Z16_AFFINE_KERNEL_0PiiS_iiii(
	.param .u64 .ptr .align 1 _Z16_AFFINE_KERNEL_0PiiS_iiii_param_0,
	.param .u32 _Z16_AFFINE_KERNEL_0PiiS_iiii_param_1,
	.param .u64 .ptr .align 1 _Z16_AFFINE_KERNEL_0PiiS_iiii_param_2,
	.param .u32 _Z16_AFFINE_KERNEL_0PiiS_iiii_param_3,
	.param .u32 _Z16_AFFINE_KERNEL_0PiiS_iiii_param_4,
	.param .u32 _Z16_AFFINE_KERNEL_0PiiS_iiii_param_5,
	.param .u32 _Z16_AFFINE_KERNEL_0PiiS_iiii_param_6
)
{
	.reg .pred 	%p<4>;
	.reg .b32 	%r<12>;
	.reg .b64 	%rd<8>;

	ld.param.u64 	%rd1, [_Z16_AFFINE_KERNEL_0PiiS_iiii_param_0];
	ld.param.u64 	%rd2, [_Z16_AFFINE_KERNEL_0PiiS_iiii_param_2];
	ld.param.u32 	%r2, [_Z16_AFFINE_KERNEL_0PiiS_iiii_param_4];
	ld.param.u32 	%r3, [_Z16_AFFINE_KERNEL_0PiiS_iiii_param_5];
	ld.param.u32 	%r4, [_Z16_AFFINE_KERNEL_0PiiS_iiii_param_6];
	mov.u32 	%r5, %nctaid.x;
	mov.u32 	%r6, %ntid.x;
	mov.u32 	%r7, %ctaid.x;
	mov.u32 	%r8, %tid.x;
	mad.lo.s32 	%r9, %r4, %r5, %r7;
	mad.lo.s32 	%r1, %r9, %r6, %r8;
	setp.gt.s32 	%p1, %r2, %r1;
	setp.gt.s32 	%p2, %r1, %r3;
	or.pred  	%p3, %p1, %p2;
	@%p3 bra 	$L__BB0_2;
	cvta.to.global.u64 	%rd3, %rd1;
	cvta.to.global.u64 	%rd4, %rd2;
	mul.wide.s32 	%rd5, %r1, 4;
	add.s64 	%rd6, %rd3, %rd5;
	ld.global.u32 	%r10, [%rd6+4];
	st.global.u32 	[%rd6+64], %r10;
	add.s64 	%rd7, %rd4, %rd5;
	mov.b32 	%r11, 0;
	st.global.u32 	[%rd7+64], %r11;
$L__BB0_2:
	ret;

}


// ===== COMPILED SASS (sm_100) =====

	.target	sm_100

	.elftype	@"ET_EXEC"


//--------------------- .note.nv.tkinfo           --------------------------
	.section	.note.nv.tkinfo,"",@"SHT_NOTE"
	.sectionflags	@"SHF_NOTE_NV_TKINFO"
	.tkinfo
        /*0018*/ 	.word	0x00000002
        /*0030*/ 	.string	""
        /*0030*/ 	.string	"ptxas"
        /*0030*/ 	.string	"Cuda compilation tools, release 13.0, V13.0.88"
        /*0030*/ 	.string	"Build cuda_13.0.r13.0/compiler.36424714_0"
        /*0030*/ 	.string	"-arch sm_100 -m 64 "



//--------------------- .note.nv.cuinfo           --------------------------
	.section	.note.nv.cuinfo,"",@"SHT_NOTE"
	.sectionflags	@"SHF_NOTE_NV_CUINFO"
        /*0018*/ 	.short	0x0002
        /*001a*/ 	.short	0x0064
        /*001c*/ 	.short	0x0082
	.zero		2


//--------------------- .nv.info                  --------------------------
	.section	.nv.info,"",@"SHT_CUDA_INFO"
	.align	4


	//----- nvinfo : EIATTR_REGCOUNT
	.align		4
        /*0000*/ 	.byte	0x04, 0x2f
        /*0002*/ 	.short	(.L_1 - .L_0)
	.align		4
.L_0:
        /*0004*/ 	.word	index@(_Z16_AFFINE_KERNEL_0PiiS_iiii)
        /*0008*/ 	.word	0x0000000c


	//----- nvinfo : EIATTR_FRAME_SIZE
	.align		4
.L_1:
        /*000c*/ 	.byte	0x04, 0x11
        /*000e*/ 	.short	(.L_3 - .L_2)
	.align		4
.L_2:
        /*0010*/ 	.word	index@(_Z16_AFFINE_KERNEL_0PiiS_iiii)
        /*0014*/ 	.word	0x00000000


	//----- nvinfo : EIATTR_MIN_STACK_SIZE
	.align		4
.L_3:
        /*0018*/ 	.byte	0x04, 0x12
        /*001a*/ 	.short	(.L_5 - .L_4)
	.align		4
.L_4:
        /*001c*/ 	.word	index@(_Z16_AFFINE_KERNEL_0PiiS_iiii)
        /*0020*/ 	.word	0x00000000
.L_5:


//--------------------- .nv.compat                --------------------------
	.section	.nv.compat,"",@"SHT_CUDA_COMPAT_INFO"
	.align	4
        /*0000*/ 	.byte	0x02, 0x09, 0x00, 0x00, 0x02, 0x02, 0x01, 0x00, 0x02, 0x05, 0x05, 0x00, 0x03, 0x07, 0x01, 0x01
        /*0010*/ 	.byte	0x02, 0x03, 0x00, 0x00, 0x02, 0x06, 0x01, 0x00, 0x04, 0x0b, 0x08, 0x00, 0x09, 0x00, 0x00, 0x00
        /*0020*/ 	.byte	0x00, 0x00, 0x00, 0x00


//--------------------- .nv.info._Z16_AFFINE_KERNEL_0PiiS_iiii --------------------------
	.section	.nv.info._Z16_AFFINE_KERNEL_0PiiS_iiii,"",@"SHT_CUDA_INFO"
	.sectionflags	@""
	.align	4


	//----- nvinfo : EIATTR_CUDA_API_VERSION
	.align		4
        /*0000*/ 	.byte	0x04, 0x37
        /*0002*/ 	.short	(.L_7 - .L_6)
.L_6:
        /*0004*/ 	.word	0x00000082


	//----- nvinfo : EIATTR_KPARAM_INFO
	.align		4
.L_7:
        /*0008*/ 	.byte	0x04, 0x17
        /*000a*/ 	.short	(.L_9 - .L_8)
.L_8:
        /*000c*/ 	.word	0x00000000
        /*0010*/ 	.short	0x0006
        /*0012*/ 	.short	0x0024
        /*0014*/ 	.byte	0x00, 0xf0, 0x11, 0x00


	//----- nvinfo : EIATTR_KPARAM_INFO
	.align		4
.L_9:
        /*0018*/ 	.byte	0x04, 0x17
        /*001a*/ 	.short	(.L_11 - .L_10)
.L_10:
        /*001c*/ 	.word	0x00000000
        /*0020*/ 	.short	0x0005
        /*0022*/ 	.short	0x0020
        /*0024*/ 	.byte	0x00, 0xf0, 0x11, 0x00


	//----- nvinfo : EIATTR_KPARAM_INFO
	.align		4
.L_11:
        /*0028*/ 	.byte	0x04, 0x17
        /*002a*/ 	.short	(.L_13 - .L_12)
.L_12:
        /*002c*/ 	.word	0x00000000
        /*0030*/ 	.short	0x0004
        /*0032*/ 	.short	0x001c
        /*0034*/ 	.byte	0x00, 0xf0, 0x11, 0x00


	//----- nvinfo : EIATTR_KPARAM_INFO
	.align		4
.L_13:
        /*0038*/ 	.byte	0x04, 0x17
        /*003a*/ 	.short	(.L_15 - .L_14)
.L_14:
        /*003c*/ 	.word	0x00000000
        /*0040*/ 	.short	0x0003
        /*0042*/ 	.short	0x0018
        /*0044*/ 	.byte	0x00, 0xf0, 0x11, 0x00


	//----- nvinfo : EIATTR_KPARAM_INFO
	.align		4
.L_15:
        /*0048*/ 	.byte	0x04, 0x17
        /*004a*/ 	.short	(.L_17 - .L_16)
.L_16:
        /*004c*/ 	.word	0x00000000
        /*0050*/ 	.short	0x0002
        /*0052*/ 	.short	0x0010
        /*0054*/ 	.byte	0x00, 0xf5, 0x21, 0x00


	//----- nvinfo : EIATTR_KPARAM_INFO
	.align		4
.L_17:
        /*0058*/ 	.byte	0x04, 0x17
        /*005a*/ 	.short	(.L_19 - .L_18)
.L_18:
        /*005c*/ 	.word	0x00000000
        /*0060*/ 	.short	0x0001
        /*0062*/ 	.short	0x0008
        /*0064*/ 	.byte	0x00, 0xf0, 0x11, 0x00


	//----- nvinfo : EIATTR_KPARAM_INFO
	.align		4
.L_19:
        /*0068*/ 	.byte	0x04, 0x17
        /*006a*/ 	.short	(.L_21 - .L_20)
.L_20:
        /*006c*/ 	.word	0x00000000
        /*0070*/ 	.short	0x0000
        /*0072*/ 	.short	0x0000
        /*0074*/ 	.byte	0x00, 0xf5, 0x21, 0x00


	//----- nvinfo : EIATTR_SPARSE_MMA_MASK
	.align		4
.L_21:
        /*0078*/ 	.byte	0x03, 0x50
        /*007a*/ 	.short	0x0000


	//----- nvinfo : EIATTR_MAXREG_COUNT
	.align		4
        /*007c*/ 	.byte	0x03, 0x1b
        /*007e*/ 	.short	0x00ff


	//----- nvinfo : EIATTR_MERCURY_ISA_VERSION
	.align		4
        /*0080*/ 	.byte	0x03, 0x5f
        /*0082*/ 	.short	0x0101


	//----- nvinfo : EIATTR_VRC_CTA_INIT_COUNT
	.align		4
        /*0084*/ 	.byte	0x02, 0x4a
	.zero		1
	.zero		1


	//----- nvinfo : EIATTR_EXIT_INSTR_OFFSETS
	.align		4
        /*0088*/ 	.byte	0x04, 0x1c
        /*008a*/ 	.short	(.L_23 - .L_22)


	//   ....[0]....
.L_22:
        /*008c*/ 	.word	0x000000b0


	//   ....[1]....
        /*0090*/ 	.word	0x00000140


	//----- nvinfo : EIATTR_CBANK_PARAM_SIZE
	.align		4
.L_23:
        /*0094*/ 	.byte	0x03, 0x19
        /*0096*/ 	.short	0x0028


	//----- nvinfo : EIATTR_PARAM_CBANK
	.align		4
        /*0098*/ 	.byte	0x04, 0x0a
        /*009a*/ 	.short	(.L_25 - .L_24)
	.align		4
.L_24:
        /*009c*/ 	.word	index@(.nv.constant0._Z16_AFFINE_KERNEL_0PiiS_iiii)
        /*00a0*/ 	.short	0x0380
        /*00a2*/ 	.short	0x0028


	//----- nvinfo : EIATTR_SW_WAR
	.align		4
.L_25:
        /*00a4*/ 	.byte	0x04, 0x36
        /*00a6*/ 	.short	(.L_27 - .L_26)
.L_26:
        /*00a8*/ 	.word	0x00000008
.L_27:


//--------------------- .nv.callgraph             --------------------------
	.section	.nv.callgraph,"",@"SHT_CUDA_CALLGRAPH"
	.align	4
	.sectionentsize	8
	.align		4
        /*0000*/ 	.word	0x00000000
	.align		4
        /*0004*/ 	.word	0xffffffff
	.align		4
        /*0008*/ 	.word	0x00000000
	.align		4
        /*000c*/ 	.word	0xfffffffe
	.align		4
        /*0010*/ 	.word	0x00000000
	.align		4
        /*0014*/ 	.word	0xfffffffd
	.align		4
        /*0018*/ 	.word	0x00000000
	.align		4
        /*001c*/ 	.word	0xfffffffc


//--------------------- .text._Z16_AFFINE_KERNEL_0PiiS_iiii --------------------------
	.section	.text._Z16_AFFINE_KERNEL_0PiiS_iiii,"ax",@progbits
	.align	128
        .global         _Z16_AFFINE_KERNEL_0PiiS_iiii
        .type           _Z16_AFFINE_KERNEL_0PiiS_iiii,@function
        .size           _Z16_AFFINE_KERNEL_0PiiS_iiii,(.L_x_1 - _Z16_AFFINE_KERNEL_0PiiS_iiii)
        .other          _Z16_AFFINE_KERNEL_0PiiS_iiii,@"STO_CUDA_ENTRY STV_DEFAULT"
_Z16_AFFINE_KERNEL_0PiiS_iiii:
.text._Z16_AFFINE_KERNEL_0PiiS_iiii:
[----:B------:R-:W-:Y:S01]  /*0000*/  LDC R1, c[0x0][0x37c] ;  /* 0x0000df00ff017b82 */ /* 0x000fe20000000800 */
[----:B------:R-:W0:Y:S07]  /*0010*/  S2R R0, SR_CTAID.X ;  /* 0x0000000000007919 */ /* 0x000e2e0000002500 */
[----:B------:R-:W0:Y:S01]  /*0020*/  LDC.64 R2, c[0x0][0x3a0] ;  /* 0x0000e800ff027b82 */ /* 0x000e220000000a00 */
[----:B------:R-:W0:Y:S01]  /*0030*/  LDCU UR4, c[0x0][0x370] ;  /* 0x00006e00ff0477ac */ /* 0x000e220008000800 */
[----:B------:R-:W1:Y:S01]  /*0040*/  S2R R7, SR_TID.X ;  /* 0x0000000000077919 */ /* 0x000e620000002100 */
[----:B------:R-:W1:Y:S01]  /*0050*/  LDCU UR5, c[0x0][0x360] ;  /* 0x00006c00ff0577ac */ /* 0x000e620008000800 */
[----:B------:R-:W2:Y:S01]  /*0060*/  LDCU UR6, c[0x0][0x39c] ;  /* 0x00007380ff0677ac */ /* 0x000ea20008000800 */
[----:B0-----:R-:W-:-:S04]  /*0070*/  IMAD R0, R3, UR4, R0 ;  /* 0x0000000403007c24 */ /* 0x001fc8000f8e0200 */
[----:B-1----:R-:W-:-:S05]  /*0080*/  IMAD R7, R0, UR5, R7 ;  /* 0x0000000500077c24 */ /* 0x002fca000f8e0207 */
[----:B------:R-:W-:-:S04]  /*0090*/  ISETP.GT.AND P0, PT, R7, R2, PT ;  /* 0x000000020700720c */ /* 0x000fc80003f04270 */
[----:B--2---:R-:W-:-:S13]  /*00a0*/  ISETP.LT.OR P0, PT, R7, UR6, P0 ;  /* 0x0000000607007c0c */ /* 0x004fda0008701670 */
[----:B------:R-:W-:Y:S05]  /*00b0*/  @P0 EXIT ;  /* 0x000000000000094d */ /* 0x000fea0003800000 */
[----:B------:R-:W0:Y:S01]  /*00c0*/  LDC.64 R2, c[0x0][0x380] ;  /* 0x0000e000ff027b82 */ /* 0x000e220000000a00 */
[----:B------:R-:W1:Y:S07]  /*00d0*/  LDCU.64 UR4, c[0x0][0x358] ;  /* 0x00006b00ff0477ac */ /* 0x000e6e0008000a00 */
[----:B------:R-:W2:Y:S01]  /*00e0*/  LDC.64 R4, c[0x0][0x390] ;  /* 0x0000e400ff047b82 */ /* 0x000ea20000000a00 */
[----:B0-----:R-:W-:-:S05]  /*00f0*/  IMAD.WIDE R2, R7, 0x4, R2 ;  /* 0x0000000407027825 */ /* 0x001fca00078e0202 */
[----:B-1----:R-:W3:Y:S01]  /*0100*/  LDG.E R9, desc[UR4][R2.64+0x4] ;  /* 0x0000040402097981 */ /* 0x002ee2000c1e1900 */
[----:B--2---:R-:W-:-:S03]  /*0110*/  IMAD.WIDE R4, R7, 0x4, R4 ;  /* 0x0000000407047825 */ /* 0x004fc600078e0204 */
[----:B---3--:R-:W-:Y:S04]  /*0120*/  STG.E desc[UR4][R2.64+0x40], R9 ;  /* 0x0000400902007986 */ /* 0x008fe8000c101904 */
[----:B------:R-:W-:Y:S01]  /*0130*/  STG.E desc[UR4][R4.64+0x40], RZ ;  /* 0x000040ff04007986 */ /* 0x000fe2000c101904 */
[----:B------:R-:W-:Y:S05]  /*0140*/  EXIT ;  /* 0x000000000000794d */ /* 0x000fea0003800000 */
.L_x_0:
[----:B------:R-:W-:-:S00]  /*0150*/  BRA `(.L_x_0) ;  /* 0xfffffffc00fc7947 */ /* 0x000fc0000383ffff */
[----:B------:R-:W-:-:S00]  /*0160*/  NOP ;  /* 0x0000000000007918 */ /* 0x000fc00000000000 */
        /* <DEDUP_REMOVED lines=9> */
.L_x_1:


//--------------------- .nv.shared.reserved.0     --------------------------
	.section	.nv.shared.reserved.0,"aw",@nobits
	.weak		__nv_reservedSMEM_offset_0_alias
	.size		__nv_reservedSMEM_offset_0_alias, 0, 64
	.other		__nv_reservedSMEM_offset_0_alias,@"STO_CUDA_RESERVED_SHARED STV_DEFAULT"
__nv_reservedSMEM_offset_0_alias:
	.zero		0
	.zero		64


//--------------------- .nv.constant0._Z16_AFFINE_KERNEL_0PiiS_iiii --------------------------
	.section	.nv.constant0._Z16_AFFINE_KERNEL_0PiiS_iiii,"a",@progbits
	.sectionflags	@""
	.align	4
.nv.constant0._Z16_AFFINE_KERNEL_0PiiS_iiii:
	.zero		936


//--------------------- SYMBOLS --------------------------

	.type		.nv.reservedSmem.offset0,@object
	.size		.nv.reservedSmem.offset0,0x4
